//
// Generated by NVIDIA NVVM Compiler
//
// Compiler Build ID: CL-36424714
// Cuda compilation tools, release 13.0, V13.0.88
// Based on NVVM 20.0.0
//

.version 9.0
.target sm_100
.address_size 64

	// .globl	_Z12sobel_kernelyPhii
.const .align 4 .b8 Mx_dev[36] = {255, 255, 255, 255, 0, 0, 0, 0, 1, 0, 0, 0, 254, 255, 255, 255, 0, 0, 0, 0, 2, 0, 0, 0, 255, 255, 255, 255, 0, 0, 0, 0, 1};
.const .align 4 .b8 My_dev[36] = {255, 255, 255, 255, 254, 255, 255, 255, 255, 255, 255, 255, 0, 0, 0, 0, 0, 0, 0, 0, 0, 0, 0, 0, 1, 0, 0, 0, 2, 0, 0, 0, 1};

.visible .entry _Z12sobel_kernelyPhii(
	.param .u64 _Z12sobel_kernelyPhii_param_0,
	.param .u64 .ptr .align 1 _Z12sobel_kernelyPhii_param_1,
	.param .u32 _Z12sobel_kernelyPhii_param_2,
	.param .u32 _Z12sobel_kernelyPhii_param_3
)
{
	.reg .pred 	%p<12>;
	.reg .b32 	%r<55>;
	.reg .b32 	%f<83>;
	.reg .b64 	%rd<11>;

	ld.param.u64 	%rd3, [_Z12sobel_kernelyPhii_param_1];
	ld.param.u32 	%r12, [_Z12sobel_kernelyPhii_param_2];
	ld.param.u32 	%r13, [_Z12sobel_kernelyPhii_param_3];
	mov.u32 	%r14, %ctaid.x;
	mov.u32 	%r1, %ntid.x;
	mov.u32 	%r15, %tid.x;
	mad.lo.s32 	%r2, %r14, %r1, %r15;
	mov.u32 	%r16, %ctaid.y;
	mov.u32 	%r3, %ntid.y;
	mov.u32 	%r17, %tid.y;
	mad.lo.s32 	%r53, %r16, %r3, %r17;
	setp.ge.s32 	%p1, %r53, %r13;
	@%p1 bra 	$L__BB0_6;
	add.s32 	%r5, %r12, -1;
	ld.const.u32 	%r18, [Mx_dev];
	ld.const.u32 	%r19, [My_dev];
	ld.const.u32 	%r20, [Mx_dev+4];
	ld.const.u32 	%r21, [My_dev+4];
	ld.const.u32 	%r22, [Mx_dev+8];
	ld.const.u32 	%r23, [My_dev+8];
	ld.const.u32 	%r24, [Mx_dev+12];
	ld.const.u32 	%r25, [My_dev+12];
	ld.const.u32 	%r26, [Mx_dev+16];
	ld.const.u32 	%r27, [My_dev+16];
	ld.const.u32 	%r28, [Mx_dev+20];
	ld.const.u32 	%r29, [My_dev+20];
	ld.const.u32 	%r30, [Mx_dev+24];
	ld.const.u32 	%r31, [My_dev+24];
	ld.const.u32 	%r32, [Mx_dev+28];
	ld.const.u32 	%r33, [My_dev+28];
	ld.const.u32 	%r34, [Mx_dev+32];
	ld.const.u32 	%r35, [My_dev+32];
	cvt.rn.f32.s32 	%f1, %r18;
	cvt.rn.f32.s32 	%f2, %r19;
	cvt.rn.f32.s32 	%f3, %r20;
	cvt.rn.f32.s32 	%f4, %r21;
	cvt.rn.f32.s32 	%f5, %r22;
	cvt.rn.f32.s32 	%f6, %r23;
	cvt.rn.f32.s32 	%f7, %r24;
	cvt.rn.f32.s32 	%f8, %r25;
	cvt.rn.f32.s32 	%f9, %r26;
	cvt.rn.f32.s32 	%f10, %r27;
	cvt.rn.f32.s32 	%f11, %r28;
	cvt.rn.f32.s32 	%f12, %r29;
	cvt.rn.f32.s32 	%f13, %r30;
	cvt.rn.f32.s32 	%f14, %r31;
	cvt.rn.f32.s32 	%f15, %r32;
	cvt.rn.f32.s32 	%f16, %r33;
	cvt.rn.f32.s32 	%f17, %r34;
	cvt.rn.f32.s32 	%f18, %r35;
	mov.u32 	%r36, %nctaid.y;
	mul.lo.s32 	%r6, %r3, %r36;
	mov.u32 	%r37, %nctaid.x;
	mul.lo.s32 	%r7, %r1, %r37;
	cvta.to.global.u64 	%rd1, %rd3;
	cvt.s64.s32 	%rd7, %r12;
$L__BB0_2:
	setp.ge.s32 	%p2, %r2, %r12;
	@%p2 bra 	$L__BB0_5;
	add.s32 	%r38, %r53, 1;
	setp.lt.s32 	%p3, %r38, %r13;
	add.s32 	%r39, %r13, -1;
	selp.b32 	%r40, %r38, %r39, %p3;
	cvt.rn.f32.s32 	%f19, %r40;
	max.s32 	%r41, %r53, 1;
	add.s32 	%r42, %r41, -1;
	setp.gt.s32 	%p4, %r41, %r13;
	selp.b32 	%r43, %r39, %r42, %p4;
	cvt.rn.f32.s32 	%f20, %r43;
	setp.lt.s32 	%p5, %r53, %r13;
	selp.b32 	%r44, %r53, %r39, %p5;
	cvt.rn.f32.s32 	%f21, %r44;
	cvt.u64.u32 	%rd6, %r53;
	mov.u32 	%r54, %r2;
$L__BB0_4:
	ld.param.u64 	%rd10, [_Z12sobel_kernelyPhii_param_0];
	max.s32 	%r45, %r54, 1;
	add.s32 	%r46, %r45, -1;
	setp.gt.s32 	%p6, %r45, %r12;
	selp.b32 	%r47, %r5, %r46, %p6;
	cvt.rn.f32.s32 	%f22, %r47;
	tex.2d.v4.f32.f32 	{%f23, %f24, %f25, %f26}, [%rd10, {%f22, %f20}];
	fma.rn.f32 	%f27, %f23, %f1, 0f00000000;
	fma.rn.f32 	%f28, %f23, %f2, 0f00000000;
	max.s32 	%r48, %r54, 0;
	setp.lt.s32 	%p7, %r48, %r12;
	selp.b32 	%r49, %r48, %r5, %p7;
	cvt.rn.f32.s32 	%f29, %r49;
	tex.2d.v4.f32.f32 	{%f30, %f31, %f32, %f33}, [%rd10, {%f29, %f20}];
	fma.rn.f32 	%f34, %f30, %f3, %f27;
	fma.rn.f32 	%f35, %f30, %f4, %f28;
	max.s32 	%r50, %r54, -1;
	add.s32 	%r51, %r50, 1;
	setp.lt.s32 	%p8, %r51, %r12;
	selp.b32 	%r52, %r51, %r5, %p8;
	cvt.rn.f32.s32 	%f36, %r52;
	tex.2d.v4.f32.f32 	{%f37, %f38, %f39, %f40}, [%rd10, {%f36, %f20}];
	fma.rn.f32 	%f41, %f37, %f5, %f34;
	fma.rn.f32 	%f42, %f37, %f6, %f35;
	tex.2d.v4.f32.f32 	{%f43, %f44, %f45, %f46}, [%rd10, {%f22, %f21}];
	fma.rn.f32 	%f47, %f43, %f7, %f41;
	fma.rn.f32 	%f48, %f43, %f8, %f42;
	tex.2d.v4.f32.f32 	{%f49, %f50, %f51, %f52}, [%rd10, {%f29, %f21}];
	fma.rn.f32 	%f53, %f49, %f9, %f47;
	fma.rn.f32 	%f54, %f49, %f10, %f48;
	tex.2d.v4.f32.f32 	{%f55, %f56, %f57, %f58}, [%rd10, {%f36, %f21}];
	fma.rn.f32 	%f59, %f55, %f11, %f53;
	fma.rn.f32 	%f60, %f55, %f12, %f54;
	tex.2d.v4.f32.f32 	{%f61, %f62, %f63, %f64}, [%rd10, {%f22, %f19}];
	fma.rn.f32 	%f65, %f61, %f13, %f59;
	fma.rn.f32 	%f66, %f61, %f14, %f60;
	tex.2d.v4.f32.f32 	{%f67, %f68, %f69, %f70}, [%rd10, {%f29, %f19}];
	fma.rn.f32 	%f71, %f67, %f15, %f65;
	fma.rn.f32 	%f72, %f67, %f16, %f66;
	tex.2d.v4.f32.f32 	{%f73, %f74, %f75, %f76}, [%rd10, {%f36, %f19}];
	fma.rn.f32 	%f77, %f73, %f17, %f71;
	fma.rn.f32 	%f78, %f73, %f18, %f72;
	mul.f32 	%f79, %f78, %f78;
	fma.rn.f32 	%f80, %f77, %f77, %f79;
	sqrt.rn.f32 	%f81, %f80;
	setp.gt.f32 	%p9, %f81, 0f437F0000;
	selp.f32 	%f82, 0f437F0000, %f81, %p9;
	cvt.rni.s64.f32 	%rd4, %f82;
	cvt.s64.s32 	%rd5, %r54;
	mad.lo.s64 	%rd8, %rd6, %rd7, %rd5;
	add.s64 	%rd9, %rd1, %rd8;
	st.global.u8 	[%rd9], %rd4;
	add.s32 	%r54, %r54, %r7;
	setp.lt.s32 	%p10, %r54, %r12;
	@%p10 bra 	$L__BB0_4;
$L__BB0_5:
	add.s32 	%r53, %r53, %r6;
	setp.lt.s32 	%p11, %r53, %r13;
	@%p11 bra 	$L__BB0_2;
$L__BB0_6:
	ret;

}


// ===== COMPILED SASS (sm_100) =====

	.target	sm_100

	.elftype	@"ET_EXEC"


//--------------------- .note.nv.tkinfo           --------------------------
	.section	.note.nv.tkinfo,"",@"SHT_NOTE"
	.sectionflags	@"SHF_NOTE_NV_TKINFO"
	.tkinfo
        /*0018*/ 	.word	0x00000002
        /*0030*/ 	.string	""
        /*0030*/ 	.string	"ptxas"
        /*0030*/ 	.string	"Cuda compilation tools, release 13.0, V13.0.88"
        /*0030*/ 	.string	"Build cuda_13.0.r13.0/compiler.36424714_0"
        /*0030*/ 	.string	"-arch sm_100 -m 64 "



//--------------------- .note.nv.cuinfo           --------------------------
	.section	.note.nv.cuinfo,"",@"SHT_NOTE"
	.sectionflags	@"SHF_NOTE_NV_CUINFO"
        /*0018*/ 	.short	0x0002
        /*001a*/ 	.short	0x0064
        /*001c*/ 	.short	0x0082
	.zero		2


//--------------------- .nv.info                  --------------------------
	.section	.nv.info,"",@"SHT_CUDA_INFO"
	.align	4


	//----- nvinfo : EIATTR_REGCOUNT
	.align		4
        /*0000*/ 	.byte	0x04, 0x2f
        /*0002*/ 	.short	(.L_3 - .L_2)
	.align		4
.L_2:
        /*0004*/ 	.word	index@(_Z12sobel_kernelyPhii)
        /*0008*/ 	.word	0x00000030


	//----- nvinfo : EIATTR_FRAME_SIZE
	.align		4
.L_3:
        /*000c*/ 	.byte	0x04, 0x11
        /*000e*/ 	.short	(.L_5 - .L_4)
	.align		4
.L_4:
        /*0010*/ 	.word	index@($__internal_0_$__cuda_sm20_sqrt_rn_f32_slowpath)
        /*0014*/ 	.word	0x00000000


	//----- nvinfo : EIATTR_FRAME_SIZE
	.align		4
.L_5:
        /*0018*/ 	.byte	0x04, 0x11
        /*001a*/ 	.short	(.L_7 - .L_6)
	.align		4
.L_6:
        /*001c*/ 	.word	index@(_Z12sobel_kernelyPhii)
        /*0020*/ 	.word	0x00000000


	//----- nvinfo : EIATTR_MIN_STACK_SIZE
	.align		4
.L_7:
        /*0024*/ 	.byte	0x04, 0x12
        /*0026*/ 	.short	(.L_9 - .L_8)
	.align		4
.L_8:
        /*0028*/ 	.word	index@(_Z12sobel_kernelyPhii)
        /*002c*/ 	.word	0x00000000
.L_9:


//--------------------- .nv.compat                --------------------------
	.section	.nv.compat,"",@"SHT_CUDA_COMPAT_INFO"
	.align	4
        /*0000*/ 	.byte	0x02, 0x09, 0x00, 0x00, 0x02, 0x02, 0x02, 0x00, 0x02, 0x05, 0x05, 0x00, 0x03, 0x07, 0x01, 0x01
        /*0010*/ 	.byte	0x02, 0x03, 0x00, 0x00, 0x02, 0x06, 0x01, 0x00, 0x04, 0x0b, 0x08, 0x00, 0x01, 0x00, 0x00, 0x00
        /*0020*/ 	.byte	0x00, 0x00, 0x00, 0x00


//--------------------- .nv.info._Z12sobel_kernelyPhii --------------------------
	.section	.nv.info._Z12sobel_kernelyPhii,"",@"SHT_CUDA_INFO"
	.sectionflags	@""
	.align	4


	//----- nvinfo : EIATTR_CUDA_API_VERSION
	.align		4
        /*0000*/ 	.byte	0x04, 0x37
        /*0002*/ 	.short	(.L_11 - .L_10)
.L_10:
        /*0004*/ 	.word	0x00000082


	//----- nvinfo : EIATTR_KPARAM_INFO
	.align		4
.L_11:
        /*0008*/ 	.byte	0x04, 0x17
        /*000a*/ 	.short	(.L_13 - .L_12)
.L_12:
        /*000c*/ 	.word	0x00000000
        /*0010*/ 	.short	0x0003
        /*0012*/ 	.short	0x0014
        /*0014*/ 	.byte	0x00, 0xf0, 0x11, 0x00


	//----- nvinfo : EIATTR_KPARAM_INFO
	.align		4
.L_13:
        /*0018*/ 	.byte	0x04, 0x17
        /*001a*/ 	.short	(.L_15 - .L_14)
.L_14:
        /*001c*/ 	.word	0x00000000
        /*0020*/ 	.short	0x0002
        /*0022*/ 	.short	0x0010
        /*0024*/ 	.byte	0x00, 0xf0, 0x11, 0x00


	//----- nvinfo : EIATTR_KPARAM_INFO
	.align		4
.L_15:
        /*0028*/ 	.byte	0x04, 0x17
        /*002a*/ 	.short	(.L_17 - .L_16)
.L_16:
        /*002c*/ 	.word	0x00000000
        /*0030*/ 	.short	0x0001
        /*0032*/ 	.short	0x0008
        /*0034*/ 	.byte	0x00, 0xf5, 0x21, 0x00


	//----- nvinfo : EIATTR_KPARAM_INFO
	.align		4
.L_17:
        /*0038*/ 	.byte	0x04, 0x17
        /*003a*/ 	.short	(.L_19 - .L_18)
.L_18:
        /*003c*/ 	.word	0x00000000
        /*0040*/ 	.short	0x0000
        /*0042*/ 	.short	0x0000
        /*0044*/ 	.byte	0x00, 0xf0, 0x21, 0x00


	//----- nvinfo : EIATTR_SPARSE_MMA_MASK
	.align		4
.L_19:
        /*0048*/ 	.byte	0x03, 0x50
        /*004a*/ 	.short	0x0000


	//----- nvinfo : EIATTR_MAXREG_COUNT
	.align		4
        /*004c*/ 	.byte	0x03, 0x1b
        /*004e*/ 	.short	0x00ff


	//----- nvinfo : EIATTR_MERCURY_ISA_VERSION
	.align		4
        /*0050*/ 	.byte	0x03, 0x5f
        /*0052*/ 	.short	0x0101


	//----- nvinfo : EIATTR_VRC_CTA_INIT_COUNT
	.align		4
        /*0054*/ 	.byte	0x02, 0x4a
	.zero		1
	.zero		1


	//----- nvinfo : EIATTR_EXIT_INSTR_OFFSETS
	.align		4
        /*0058*/ 	.byte	0x04, 0x1c
        /*005a*/ 	.short	(.L_21 - .L_20)


	//   ....[0]....
.L_20:
        /*005c*/ 	.word	0x000000b0


	//   ....[1]....
        /*0060*/ 	.word	0x000009d0


	//----- nvinfo : EIATTR_CRS_STACK_SIZE
	.align		4
.L_21:
        /*0064*/ 	.byte	0x04, 0x1e
        /*0066*/ 	.short	(.L_23 - .L_22)
.L_22:
        /*0068*/ 	.word	0x00000000


	//----- nvinfo : EIATTR_CBANK_PARAM_SIZE
	.align		4
.L_23:
        /*006c*/ 	.byte	0x03, 0x19
        /*006e*/ 	.short	0x0018


	//----- nvinfo : EIATTR_PARAM_CBANK
	.align		4
        /*0070*/ 	.byte	0x04, 0x0a
        /*0072*/ 	.short	(.L_25 - .L_24)
	.align		4
.L_24:
        /*0074*/ 	.word	index@(.nv.constant0._Z12sobel_kernelyPhii)
        /*0078*/ 	.short	0x0380
        /*007a*/ 	.short	0x0018


	//----- nvinfo : EIATTR_SW_WAR
	.align		4
.L_25:
        /*007c*/ 	.byte	0x04, 0x36
        /*007e*/ 	.short	(.L_27 - .L_26)
.L_26:
        /*0080*/ 	.word	0x00000008
.L_27:


//--------------------- .nv.callgraph             --------------------------
	.section	.nv.callgraph,"",@"SHT_CUDA_CALLGRAPH"
	.align	4
	.sectionentsize	8
	.align		4
        /*0000*/ 	.word	0x00000000
	.align		4
        /*0004*/ 	.word	0xffffffff
	.align		4
        /*0008*/ 	.word	0x00000000
	.align		4
        /*000c*/ 	.word	0xfffffffe
	.align		4
        /*0010*/ 	.word	0x00000000
	.align		4
        /*0014*/ 	.word	0xfffffffd
	.align		4
        /*0018*/ 	.word	0x00000000
	.align		4
        /*001c*/ 	.word	0xfffffffc


//--------------------- .nv.constant3             --------------------------
	.section	.nv.constant3,"a",@progbits
	.align	4
.nv.constant3:
	.type		Mx_dev,@object
	.size		Mx_dev,(My_dev - Mx_dev)
Mx_dev:
        /*0000*/ 	.byte	0xff, 0xff, 0xff, 0xff, 0x00, 0x00, 0x00, 0x00, 0x01, 0x00, 0x00, 0x00, 0xfe, 0xff, 0xff, 0xff
        /*0010*/ 	.byte	0x00, 0x00, 0x00, 0x00, 0x02, 0x00, 0x00, 0x00, 0xff, 0xff, 0xff, 0xff, 0x00, 0x00, 0x00, 0x00
        /*0020*/ 	.byte	0x01, 0x00, 0x00, 0x00
	.type		My_dev,@object
	.size		My_dev,(.L_1 - My_dev)
My_dev:
        /*0024*/ 	.byte	0xff, 0xff, 0xff, 0xff, 0xfe, 0xff, 0xff, 0xff, 0xff, 0xff, 0xff, 0xff, 0x00, 0x00, 0x00, 0x00
        /*0034*/ 	.byte	0x00, 0x00, 0x00, 0x00, 0x00, 0x00, 0x00, 0x00, 0x01, 0x00, 0x00, 0x00, 0x02, 0x00, 0x00, 0x00
        /*0044*/ 	.byte	0x01, 0x00, 0x00, 0x00
.L_1:


//--------------------- .text._Z12sobel_kernelyPhii --------------------------
	.section	.text._Z12sobel_kernelyPhii,"ax",@progbits
	.align	128
        .global         _Z12sobel_kernelyPhii
        .type           _Z12sobel_kernelyPhii,@function
        .size           _Z12sobel_kernelyPhii,(.L_x_9 - _Z12sobel_kernelyPhii)
        .other          _Z12sobel_kernelyPhii,@"STO_CUDA_ENTRY STV_DEFAULT"
_Z12sobel_kernelyPhii:
.text._Z12sobel_kernelyPhii:
[----:B------:R-:W-:Y:S01]  /*0000*/  LDC R1, c[0x0][0x37c] ;  /* 0x0000df00ff017b82 */ /* 0x000fe20000000800 */
[----:B------:R-:W0:Y:S07]  /*0010*/  S2R R38, SR_TID.Y ;  /* 0x0000000000267919 */ /* 0x000e2e0000002200 */
[----:B------:R-:W1:Y:S01]  /*0020*/  LDC R42, c[0x0][0x360] ;  /* 0x0000d800ff2a7b82 */ /* 0x000e620000000800 */
[----:B------:R-:W2:Y:S01]  /*0030*/  LDCU UR6, c[0x0][0x394] ;  /* 0x00007280ff0677ac */ /* 0x000ea20008000800 */
[----:B------:R-:W1:Y:S06]  /*0040*/  S2R R3, SR_TID.X ;  /* 0x0000000000037919 */ /* 0x000e6c0000002100 */
[----:B------:R-:W0:Y:S08]  /*0050*/  S2UR UR5, SR_CTAID.Y ;  /* 0x00000000000579c3 */ /* 0x000e300000002600 */
[----:B------:R-:W0:Y:S08]  /*0060*/  LDC R39, c[0x0][0x364] ;  /* 0x0000d900ff277b82 */ /* 0x000e300000000800 */
[----:B------:R-:W1:Y:S01]  /*0070*/  S2UR UR4, SR_CTAID.X ;  /* 0x00000000000479c3 */ /* 0x000e620000002500 */
[----:B0-----:R-:W-:-:S05]  /*0080*/  IMAD R38, R39, UR5, R38 ;  /* 0x0000000527267c24 */ /* 0x001fca000f8e0226 */
[----:B--2---:R-:W-:Y:S01]  /*0090*/  ISETP.GE.AND P0, PT, R38, UR6, PT ;  /* 0x0000000626007c0c */ /* 0x004fe2000bf06270 */
[----:B-1----:R-:W-:-:S12]  /*00a0*/  IMAD R3, R42, UR4, R3 ;  /* 0x000000042a037c24 */ /* 0x002fd8000f8e0203 */
[----:B------:R-:W-:Y:S05]  /*00b0*/  @P0 EXIT ;  /* 0x000000000000094d */ /* 0x000fea0003800000 */
[----:B------:R-:W0:Y:S01]  /*00c0*/  LDC R41, c[0x0][0x390] ;  /* 0x0000e400ff297b82 */ /* 0x000e220000000800 */
[----:B------:R-:W1:Y:S01]  /*00d0*/  LDCU UR4, c[0x0][0x374] ;  /* 0x00006e80ff0477ac */ /* 0x000e620008000800 */
[----:B------:R-:W2:Y:S01]  /*00e0*/  LDCU.128 UR8, c[0x3][URZ] ;  /* 0x00c00000ff0877ac */ /* 0x000ea20008000c00 */
[----:B------:R-:W3:Y:S01]  /*00f0*/  LDCU.128 UR24, c[0x3][0x20] ;  /* 0x00c00400ff1877ac */ /* 0x000ee20008000c00 */
[----:B------:R-:W4:Y:S01]  /*0100*/  LDCU.128 UR12, c[0x3][0x30] ;  /* 0x00c00600ff0c77ac */ /* 0x000f220008000c00 */
[----:B------:R-:W4:Y:S01]  /*0110*/  LDCU.128 UR16, c[0x3][0x10] ;  /* 0x00c00200ff1077ac */ /* 0x000f220008000c00 */
[----:B-1----:R-:W-:Y:S01]  /*0120*/  IMAD R39, R39, UR4, RZ ;  /* 0x0000000427277c24 */ /* 0x002fe2000f8e02ff */
[----:B------:R-:W1:Y:S01]  /*0130*/  LDCU.64 UR20, c[0x3][0x40] ;  /* 0x00c00800ff1477ac */ /* 0x000e620008000a00 */
[----:B--2---:R-:W-:Y:S01]  /*0140*/  I2FP.F32.S32 R6, UR11 ;  /* 0x0000000b00067c45 */ /* 0x004fe20008201400 */
[----:B0-----:R-:W-:Y:S01]  /*0150*/  VIADD R40, R41, 0xffffffff ;  /* 0xffffffff29287836 */ /* 0x001fe20000000000 */
[----:B------:R-:W0:Y:S01]  /*0160*/  LDCU UR5, c[0x0][0x370] ;  /* 0x00006e00ff0577ac */ /* 0x000e220008000800 */
[----:B------:R-:W-:-:S02]  /*0170*/  SHF.R.S32.HI R41, RZ, 0x1f, R41 ;  /* 0x0000001fff297819 */ /* 0x000fc40000011429 */
[----:B---3--:R-:W-:Y:S01]  /*0180*/  I2FP.F32.S32 R2, UR25 ;  /* 0x0000001900027c45 */ /* 0x008fe20008201400 */
[----:B------:R-:W2:Y:S01]  /*0190*/  LDCU.64 UR6, c[0x0][0x358] ;  /* 0x00006b00ff0677ac */ /* 0x000ea20008000a00 */
[----:B------:R-:W-:Y:S02]  /*01a0*/  I2FP.F32.S32 R7, UR26 ;  /* 0x0000001a00077c45 */ /* 0x000fe40008201400 */
[----:B------:R-:W-:Y:S02]  /*01b0*/  I2FP.F32.S32 R8, UR27 ;  /* 0x0000001b00087c45 */ /* 0x000fe40008201400 */
[----:B------:R-:W-:Y:S02]  /*01c0*/  I2FP.F32.S32 R9, UR24 ;  /* 0x0000001800097c45 */ /* 0x000fe40008201400 */
[----:B----4-:R-:W-:Y:S02]  /*01d0*/  I2FP.F32.S32 R10, UR12 ;  /* 0x0000000c000a7c45 */ /* 0x010fe40008201400 */
[----:B------:R-:W-:-:S02]  /*01e0*/  I2FP.F32.S32 R11, UR13 ;  /* 0x0000000d000b7c45 */ /* 0x000fc40008201400 */
[----:B------:R-:W-:Y:S02]  /*01f0*/  I2FP.F32.S32 R12, UR14 ;  /* 0x0000000e000c7c45 */ /* 0x000fe40008201400 */
[----:B------:R-:W-:Y:S01]  /*0200*/  I2FP.F32.S32 R13, UR15 ;  /* 0x0000000f000d7c45 */ /* 0x000fe20008201400 */
[----:B0-----:R-:W-:Y:S01]  /*0210*/  IMAD R42, R42, UR5, RZ ;  /* 0x000000052a2a7c24 */ /* 0x001fe2000f8e02ff */
[----:B------:R-:W-:Y:S02]  /*0220*/  I2FP.F32.S32 R14, UR16 ;  /* 0x00000010000e7c45 */ /* 0x000fe40008201400 */
[----:B------:R-:W-:Y:S02]  /*0230*/  I2FP.F32.S32 R15, UR17 ;  /* 0x00000011000f7c45 */ /* 0x000fe40008201400 */
[----:B------:R-:W-:Y:S02]  /*0240*/  I2FP.F32.S32 R16, UR18 ;  /* 0x0000001200107c45 */ /* 0x000fe40008201400 */
[----:B------:R-:W-:-:S02]  /*0250*/  I2FP.F32.S32 R17, UR19 ;  /* 0x0000001300117c45 */ /* 0x000fc40008201400 */
[----:B-1----:R-:W-:Y:S02]  /*0260*/  I2FP.F32.S32 R36, UR20 ;  /* 0x0000001400247c45 */ /* 0x002fe40008201400 */
[----:B------:R-:W-:Y:S02]  /*0270*/  I2FP.F32.S32 R37, UR21 ;  /* 0x0000001500257c45 */ /* 0x000fe40008201400 */
[----:B------:R-:W-:Y:S02]  /*0280*/  I2FP.F32.S32 R0, UR8 ;  /* 0x0000000800007c45 */ /* 0x000fe40008201400 */
[----:B------:R-:W-:Y:S01]  /*0290*/  I2FP.F32.S32 R4, UR9 ;  /* 0x0000000900047c45 */ /* 0x000fe20008201400 */
[----:B------:R-:W0:Y:S01]  /*02a0*/  LDCU.64 UR8, c[0x0][0x388] ;  /* 0x00007100ff0877ac */ /* 0x000e220008000a00 */
[----:B------:R-:W-:Y:S01]  /*02b0*/  I2FP.F32.S32 R5, UR10 ;  /* 0x0000000a00057c45 */ /* 0x000fe20008201400 */
[----:B--2---:R-:W1:Y:S06]  /*02c0*/  LDCU UR10, c[0x0][0x390] ;  /* 0x00007200ff0a77ac */ /* 0x004e6c0008000800 */
.L_x_6:
[----:B--2---:R-:W2:Y:S01]  /*02d0*/  LDCU UR4, c[0x0][0x390] ;  /* 0x00007200ff0477ac */ /* 0x004ea20008000800 */
[----:B------:R-:W-:Y:S01]  /*02e0*/  BSSY.RECONVERGENT B0, `(.L_x_0) ;  /* 0x000006a000007945 */ /* 0x000fe20003800200 */
[----:B--2---:R-:W-:-:S13]  /*02f0*/  ISETP.GE.AND P0, PT, R3, UR4, PT ;  /* 0x0000000403007c0c */ /* 0x004fda000bf06270 */
[----:B------:R-:W-:Y:S05]  /*0300*/  @P0 BRA `(.L_x_1) ;  /* 0x00000004009c0947 */ /* 0x000fea0003800000 */
[----:B------:R-:W2:Y:S01]  /*0310*/  LDC R21, c[0x0][0x394] ;  /* 0x0000e500ff157b82 */ /* 0x000ea20000000800 */
[C---:B------:R-:W-:Y:S01]  /*0320*/  VIMNMX R20, PT, PT, R38.reuse, 0x1, !PT ;  /* 0x0000000126147848 */ /* 0x040fe20007fe0100 */
[----:B------:R-:W-:Y:S02]  /*0330*/  VIADD R18, R38, 0x1 ;  /* 0x0000000126127836 */ /* 0x000fe40000000000 */
[----:B------:R-:W-:Y:S01]  /*0340*/  IMAD.MOV.U32 R43, RZ, RZ, R3 ;  /* 0x000000ffff2b7224 */ /* 0x000fe200078e0003 */
[-C--:B--2---:R-:W-:Y:S01]  /*0350*/  ISETP.GT.AND P0, PT, R20, R21.reuse, PT ;  /* 0x000000151400720c */ /* 0x084fe20003f04270 */
[----:B------:R-:W-:Y:S01]  /*0360*/  VIADD R19, R21, 0xffffffff ;  /* 0xffffffff15137836 */ /* 0x000fe20000000000 */
[-C--:B------:R-:W-:Y:S02]  /*0370*/  ISETP.GE.AND P1, PT, R18, R21.reuse, PT ;  /* 0x000000151200720c */ /* 0x080fe40003f26270 */
[----:B------:R-:W-:Y:S02]  /*0380*/  IADD3 R20, PT, PT, R20, -0x1, RZ ;  /* 0xffffffff14147810 */ /* 0x000fe40007ffe0ff */
[----:B------:R-:W-:-:S02]  /*0390*/  ISETP.GE.AND P2, PT, R38, R21, PT ;  /* 0x000000152600720c */ /* 0x000fc40003f46270 */
[-C--:B------:R-:W-:Y:S02]  /*03a0*/  SEL R29, R18, R19.reuse, !P1 ;  /* 0x00000013121d7207 */ /* 0x080fe40004800000 */
[----:B------:R-:W-:Y:S02]  /*03b0*/  SEL R20, R19, R20, P0 ;  /* 0x0000001413147207 */ /* 0x000fe40000000000 */
[----:B------:R-:W-:Y:S02]  /*03c0*/  SEL R31, R38, R19, !P2 ;  /* 0x00000013261f7207 */ /* 0x000fe40005000000 */
[----:B------:R-:W-:Y:S02]  /*03d0*/  I2FP.F32.S32 R29, R29 ;  /* 0x0000001d001d7245 */ /* 0x000fe40000201400 */
[----:B------:R-:W-:Y:S02]  /*03e0*/  I2FP.F32.S32 R23, R20 ;  /* 0x0000001400177245 */ /* 0x000fe40000201400 */
[----:B------:R-:W-:-:S07]  /*03f0*/  I2FP.F32.S32 R31, R31 ;  /* 0x0000001f001f7245 */ /* 0x000fce0000201400 */
.L_x_5:
[C---:B------:R-:W-:Y:S01]  /*0400*/  VIMNMX R20, PT, PT, R43.reuse, -0x1, !PT ;  /* 0xffffffff2b147848 */ /* 0x040fe20007fe0100 */
[----:B--2---:R-:W2:Y:S01]  /*0410*/  LDCU UR4, c[0x0][0x380] ;  /* 0x00007000ff0477ac */ /* 0x004ea20008000800 */
[----:B------:R-:W-:Y:S01]  /*0420*/  VIMNMX R27, PT, PT, RZ, R43, !PT ;  /* 0x0000002bff1b7248 */ /* 0x000fe20007fe0100 */
[--C-:B------:R-:W-:Y:S01]  /*0430*/  IMAD.MOV.U32 R19, RZ, RZ, R23.reuse ;  /* 0x000000ffff137224 */ /* 0x100fe200078e0017 */
[----:B------:R-:W-:Y:S01]  /*0440*/  VIMNMX R18, PT, PT, R43, 0x1, !PT ;  /* 0x000000012b127848 */ /* 0x000fe20007fe0100 */
[----:B------:R-:W-:Y:S01]  /*0450*/  IMAD.MOV.U32 R44, RZ, RZ, -0x3e000000 ;  /* 0xc2000000ff2c7424 */ /* 0x000fe200078e00ff */
[----:B------:R-:W-:Y:S01]  /*0460*/  IADD3 R35, PT, PT, R20, 0x1, RZ ;  /* 0x0000000114237810 */ /* 0x000fe20007ffe0ff */
[----:B------:R-:W-:Y:S01]  /*0470*/  UMOV UR5, URZ ;  /* 0x000000ff00057c82 */ /* 0x000fe20008000000 */
[----:B-1----:R-:W-:Y:S01]  /*0480*/  ISETP.GE.AND P1, PT, R27, UR10, PT ;  /* 0x0000000a1b007c0c */ /* 0x002fe2000bf26270 */
[C---:B------:R-:W-:Y:S01]  /*0490*/  VIADD R33, R18.reuse, 0xffffffff ;  /* 0xffffffff12217836 */ /* 0x040fe20000000000 */
[----:B------:R-:W-:Y:S01]  /*04a0*/  ISETP.GE.AND P2, PT, R35, UR10, PT ;  /* 0x0000000a23007c0c */ /* 0x000fe2000bf46270 */
[----:B------:R-:W-:Y:S01]  /*04b0*/  IMAD.MOV.U32 R21, RZ, RZ, R23 ;  /* 0x000000ffff157224 */ /* 0x000fe200078e0017 */
[----:B------:R-:W-:Y:S01]  /*04c0*/  ISETP.GT.AND P0, PT, R18, UR10, PT ;  /* 0x0000000a12007c0c */ /* 0x000fe2000bf04270 */
[----:B------:R-:W-:Y:S01]  /*04d0*/  IMAD.MOV.U32 R25, RZ, RZ, R31 ;  /* 0x000000ffff197224 */ /* 0x000fe200078e001f */
[----:B------:R-:W-:-:S02]  /*04e0*/  SEL R18, R27, R40, !P1 ;  /* 0x000000281b127207 */ /* 0x000fc40004800000 */
[----:B------:R-:W-:Y:S02]  /*04f0*/  SEL R20, R35, R40, !P2 ;  /* 0x0000002823147207 */ /* 0x000fe40005000000 */
[----:B------:R-:W-:Y:S02]  /*0500*/  SEL R22, R40, R33, P0 ;  /* 0x0000002128167207 */ /* 0x000fe40000000000 */
[----:B------:R-:W-:Y:S02]  /*0510*/  I2FP.F32.S32 R18, R18 ;  /* 0x0000001200127245 */ /* 0x000fe40000201400 */
[----:B------:R-:W-:Y:S02]  /*0520*/  I2FP.F32.S32 R20, R20 ;  /* 0x0000001400147245 */ /* 0x000fe40000201400 */
[----:B------:R-:W-:Y:S01]  /*0530*/  I2FP.F32.S32 R22, R22 ;  /* 0x0000001600167245 */ /* 0x000fe20000201400 */
[----:B------:R-:W-:Y:S01]  /*0540*/  IMAD.MOV.U32 R24, RZ, RZ, R18 ;  /* 0x000000ffff187224 */ /* 0x000fe200078e0012 */
[----:B--2---:R-:W-:Y:S01]  /*0550*/  TEX.LL RZ, R19, R18, R44, UR4, 2D, 0x1 ;  /* 0x28ff042c12137f60 */ /* 0x004fe200089e01ff */
[----:B------:R-:W-:Y:S01]  /*0560*/  IMAD.MOV.U32 R26, RZ, RZ, R20 ;  /* 0x000000ffff1a7224 */ /* 0x000fe200078e0014 */
[----:B------:R-:W5:Y:S01]  /*0570*/  TEX.LL RZ, R45, R22, R44, UR4, 2D, 0x1 ;  /* 0x28ff042c162d7f60 */ /* 0x000f6200089e01ff */
[----:B------:R-:W-:-:S02]  /*0580*/  MOV R27, R31 ;  /* 0x0000001f001b7202 */ /* 0x000fc40000000f00 */
[----:B------:R1:W-:Y:S01]  /*0590*/  TEX.LL RZ, R24, R24, R44, UR4, 2D, 0x1 ;  /* 0x28ff042c18187f60 */ /* 0x0003e200089e01ff */
[----:B------:R-:W5:Y:S01]  /*05a0*/  TEX.LL RZ, R21, R20, R44, UR4, 2D, 0x1 ;  /* 0x28ff042c14157f60 */ /* 0x000f6200089e01ff */
[----:B------:R-:W-:Y:S01]  /*05b0*/  TEX.LL RZ, R26, R26, R44, UR4, 2D, 0x1 ;  /* 0x28ff042c1a1a7f60 */ /* 0x000fe200089e01ff */
[----:B------:R-:W-:Y:S01]  /*05c0*/  MOV R30, R22 ;  /* 0x00000016001e7202 */ /* 0x000fe20000000f00 */
[----:B------:R-:W-:Y:S01]  /*05d0*/  IMAD.MOV.U32 R32, RZ, RZ, R18 ;  /* 0x000000ffff207224 */ /* 0x000fe200078e0012 */
[----:B------:R-:W-:Y:S01]  /*05e0*/  MOV R34, R20 ;  /* 0x0000001400227202 */ /* 0x000fe20000000f00 */
[----:B------:R-:W-:Y:S02]  /*05f0*/  IMAD.MOV.U32 R28, RZ, RZ, R22 ;  /* 0x000000ffff1c7224 */ /* 0x000fe400078e0016 */
[--C-:B------:R-:W-:Y:S01]  /*0600*/  IMAD.MOV.U32 R33, RZ, RZ, R29.reuse ;  /* 0x000000ffff217224 */ /* 0x100fe200078e001d */
[----:B------:R-:W5:Y:S01]  /*0610*/  TEX.LL RZ, R30, R30, R44, UR4, 2D, 0x1 ;  /* 0x28ff042c1e1e7f60 */ /* 0x000f6200089e01ff */
[----:B------:R-:W-:-:S02]  /*0620*/  IMAD.MOV.U32 R35, RZ, RZ, R29 ;  /* 0x000000ffff237224 */ /* 0x000fc400078e001d */
[----:B------:R-:W-:Y:S01]  /*0630*/  TEX.LL RZ, R32, R32, R44, UR4, 2D, 0x1 ;  /* 0x28ff042c20207f60 */ /* 0x000fe200089e01ff */
[----:B------:R-:W5:Y:S01]  /*0640*/  TEX.LL RZ, R28, R28, R44, UR4, 2D, 0x1 ;  /* 0x28ff042c1c1c7f60 */ /* 0x000f6200089e01ff */
[----:B------:R-:W5:Y:S01]  /*0650*/  TEX.LL RZ, R34, R34, R44, UR4, 2D, 0x1 ;  /* 0x28ff042c22227f60 */ /* 0x000f6200089e01ff */
[----:B------:R-:W-:Y:S01]  /*0660*/  BSSY.RECONVERGENT B1, `(.L_x_2) ;  /* 0x0000024000017945 */ /* 0x000fe20003800200 */
[----:B------:R-:W-:-:S04]  /*0670*/  DEPBAR.LE SB5, 0x4 ;  /* 0x0000d1000000791a */ /* 0x000fc80000000000 */
[-C--:B------:R-:W-:Y:S01]  /*0680*/  FFMA R18, R2, R45.reuse, RZ ;  /* 0x0000002d02127223 */ /* 0x080fe200000000ff */
[----:B------:R-:W-:-:S03]  /*0690*/  FFMA R45, R0, R45, RZ ;  /* 0x0000002d002d7223 */ /* 0x000fc600000000ff */
[-C--:B-1----:R-:W-:Y:S01]  /*06a0*/  FFMA R25, R7, R19.reuse, R18 ;  /* 0x0000001307197223 */ /* 0x082fe20000000012 */
[----:B------:R-:W-:Y:S01]  /*06b0*/  FFMA R18, R4, R19, R45 ;  /* 0x0000001304127223 */ /* 0x000fe2000000002d */
[----:B------:R-:W-:-:S04]  /*06c0*/  DEPBAR.LE SB5, 0x2 ;  /* 0x0000d0800000791a */ /* 0x000fc80000000000 */
[-C--:B------:R-:W-:Y:S01]  /*06d0*/  FFMA R25, R8, R21.reuse, R25 ;  /* 0x0000001508197223 */ /* 0x080fe20000000019 */
[----:B------:R-:W-:-:S03]  /*06e0*/  FFMA R21, R5, R21, R18 ;  /* 0x0000001505157223 */ /* 0x000fc60000000012 */
[-C--:B------:R-:W-:Y:S01]  /*06f0*/  FFMA R18, R10, R30.reuse, R25 ;  /* 0x0000001e0a127223 */ /* 0x080fe20000000019 */
[----:B------:R-:W-:-:S03]  /*0700*/  FFMA R21, R6, R30, R21 ;  /* 0x0000001e06157223 */ /* 0x000fc60000000015 */
[-C--:B------:R-:W-:Y:S01]  /*0710*/  FFMA R19, R11, R24.reuse, R18 ;  /* 0x000000180b137223 */ /* 0x080fe20000000012 */
[----:B------:R-:W-:-:S03]  /*0720*/  FFMA R24, R14, R24, R21 ;  /* 0x000000180e187223 */ /* 0x000fc60000000015 */
[-C--:B------:R-:W-:Y:S01]  /*0730*/  FFMA R18, R12, R26.reuse, R19 ;  /* 0x0000001a0c127223 */ /* 0x080fe20000000013 */
[----:B------:R-:W-:Y:S01]  /*0740*/  FFMA R19, R15, R26, R24 ;  /* 0x0000001a0f137223 */ /* 0x000fe20000000018 */
[----:B------:R-:W-:-:S04]  /*0750*/  DEPBAR.LE SB5, 0x1 ;  /* 0x0000d0400000791a */ /* 0x000fc80000000000 */
[-C--:B------:R-:W-:Y:S01]  /*0760*/  FFMA R21, R13, R28.reuse, R18 ;  /* 0x0000001c0d157223 */ /* 0x080fe20000000012 */
[----:B------:R-:W-:-:S03]  /*0770*/  FFMA R28, R16, R28, R19 ;  /* 0x0000001c101c7223 */ /* 0x000fc60000000013 */
[-C--:B------:R-:W-:Y:S01]  /*0780*/  FFMA R18, R36, R32.reuse, R21 ;  /* 0x0000002024127223 */ /* 0x080fe20000000015 */
[----:B------:R-:W-:-:S03]  /*0790*/  FFMA R28, R17, R32, R28 ;  /* 0x00000020111c7223 */ /* 0x000fc6000000001c */
[-C--:B-----5:R-:W-:Y:S01]  /*07a0*/  FFMA R18, R37, R34.reuse, R18 ;  /* 0x0000002225127223 */ /* 0x0a0fe20000000012 */
[----:B------:R-:W-:-:S03]  /*07b0*/  FFMA R28, R9, R34, R28 ;  /* 0x00000022091c7223 */ /* 0x000fc6000000001c */
[----:B------:R-:W-:-:S04]  /*07c0*/  FMUL R19, R18, R18 ;  /* 0x0000001212137220 */ /* 0x000fc80000400000 */
[----:B------:R-:W-:-:S04]  /*07d0*/  FFMA R19, R28, R28, R19 ;  /* 0x0000001c1c137223 */ /* 0x000fc80000000013 */
[----:B------:R-:W-:Y:S01]  /*07e0*/  VIADD R18, R19, 0xf3000000 ;  /* 0xf300000013127836 */ /* 0x000fe20000000000 */
[----:B------:R1:W2:Y:S04]  /*07f0*/  MUFU.RSQ R20, R19 ;  /* 0x0000001300147308 */ /* 0x0002a80000001400 */
[----:B------:R-:W-:-:S13]  /*0800*/  ISETP.GT.U32.AND P0, PT, R18, 0x727fffff, PT ;  /* 0x727fffff1200780c */ /* 0x000fda0003f04070 */
[----:B-12---:R-:W-:Y:S05]  /*0810*/  @!P0 BRA `(.L_x_3) ;  /* 0x0000000000108947 */ /* 0x006fea0003800000 */
[----:B------:R-:W-:-:S07]  /*0820*/  MOV R25, 0x840 ;  /* 0x0000084000197802 */ /* 0x000fce0000000f00 */
[----:B0-----:R-:W-:Y:S05]  /*0830*/  CALL.REL.NOINC `($__internal_0_$__cuda_sm20_sqrt_rn_f32_slowpath) ;  /* 0x0000000000687944 */ /* 0x001fea0003c00000 */
[----:B------:R-:W-:Y:S01]  /*0840*/  MOV R18, R20 ;  /* 0x0000001400127202 */ /* 0x000fe20000000f00 */
[----:B------:R-:W-:Y:S06]  /*0850*/  BRA `(.L_x_4) ;  /* 0x0000000000107947 */ /* 0x000fec0003800000 */
.L_x_3:
[----:B------:R-:W-:Y:S01]  /*0860*/  FMUL.FTZ R18, R19, R20 ;  /* 0x0000001413127220 */ /* 0x000fe20000410000 */
[----:B------:R-:W-:-:S03]  /*0870*/  FMUL.FTZ R20, R20, 0.5 ;  /* 0x3f00000014147820 */ /* 0x000fc60000410000 */
[----:B------:R-:W-:-:S04]  /*0880*/  FFMA R19, -R18, R18, R19 ;  /* 0x0000001212137223 */ /* 0x000fc80000000113 */
[----:B------:R-:W-:-:S07]  /*0890*/  FFMA R18, R19, R20, R18 ;  /* 0x0000001413127223 */ /* 0x000fce0000000012 */
.L_x_4:
[----:B0-----:R-:W-:Y:S05]  /*08a0*/  BSYNC.RECONVERGENT B1 ;  /* 0x0000000000017941 */ /* 0x001fea0003800200 */
.L_x_2:
[----:B------:R-:W-:Y:S01]  /*08b0*/  FMNMX.NAN R20, R18, 255, PT ;  /* 0x437f000012147809 */ /* 0x000fe20003820000 */
[--C-:B------:R-:W-:Y:S01]  /*08c0*/  IMAD.MOV.U32 R18, RZ, RZ, R43.reuse ;  /* 0x000000ffff127224 */ /* 0x100fe200078e002b */
[----:B------:R-:W-:Y:S02]  /*08d0*/  SHF.R.S32.HI R19, RZ, 0x1f, R43 ;  /* 0x0000001fff137819 */ /* 0x000fe4000001142b */
[----:B------:R-:W-:Y:S02]  /*08e0*/  IADD3 R43, PT, PT, R42, R43, RZ ;  /* 0x0000002b2a2b7210 */ /* 0x000fe40007ffe0ff */
[----:B------:R-:W0:Y:S01]  /*08f0*/  F2I.S64 R20, R20 ;  /* 0x0000001400147311 */ /* 0x000e220000201900 */
[----:B------:R-:W-:-:S04]  /*0900*/  IMAD.WIDE.U32 R18, R38, UR10, R18 ;  /* 0x0000000a26127c25 */ /* 0x000fc8000f8e0012 */
[----:B------:R-:W-:Y:S01]  /*0910*/  IMAD R19, R38, R41, R19 ;  /* 0x0000002926137224 */ /* 0x000fe200078e0213 */
[----:B------:R-:W-:-:S04]  /*0920*/  IADD3 R18, P0, PT, R18, UR8, RZ ;  /* 0x0000000812127c10 */ /* 0x000fc8000ff1e0ff */
[----:B------:R-:W-:Y:S02]  /*0930*/  IADD3.X R19, PT, PT, R19, UR9, RZ, P0, !PT ;  /* 0x0000000913137c10 */ /* 0x000fe400087fe4ff */
[----:B------:R-:W-:Y:S01]  /*0940*/  ISETP.GE.AND P0, PT, R43, UR10, PT ;  /* 0x0000000a2b007c0c */ /* 0x000fe2000bf06270 */
[----:B0-----:R-:W-:-:S05]  /*0950*/  IMAD.MOV.U32 R25, RZ, RZ, R20 ;  /* 0x000000ffff197224 */ /* 0x001fca00078e0014 */
[----:B------:R2:W-:Y:S07]  /*0960*/  STG.E.U8 desc[UR6][R18.64], R25 ;  /* 0x0000001912007986 */ /* 0x0005ee000c101106 */
[----:B------:R-:W-:Y:S05]  /*0970*/  @!P0 BRA `(.L_x_5) ;  /* 0xfffffff800a08947 */ /* 0x000fea000383ffff */
.L_x_1:
[----:B01----:R-:W-:Y:S05]  /*0980*/  BSYNC.RECONVERGENT B0 ;  /* 0x0000000000007941 */ /* 0x003fea0003800200 */
.L_x_0:
[----:B------:R-:W0:Y:S01]  /*0990*/  LDCU UR4, c[0x0][0x394] ;  /* 0x00007280ff0477ac */ /* 0x000e220008000800 */
[----:B------:R-:W-:-:S05]  /*09a0*/  IMAD.IADD R38, R39, 0x1, R38 ;  /* 0x0000000127267824 */ /* 0x000fca00078e0226 */
[----:B0-----:R-:W-:-:S13]  /*09b0*/  ISETP.GE.AND P0, PT, R38, UR4, PT ;  /* 0x0000000426007c0c */ /* 0x001fda000bf06270 */
[----:B------:R-:W-:Y:S05]  /*09c0*/  @!P0 BRA `(.L_x_6) ;  /* 0xfffffff800408947 */ /* 0x000fea000383ffff */
[----:B------:R-:W-:Y:S05]  /*09d0*/  EXIT ;  /* 0x000000000000794d */ /* 0x000fea0003800000 */
        .weak           $__internal_0_$__cuda_sm20_sqrt_rn_f32_slowpath
        .type           $__internal_0_$__cuda_sm20_sqrt_rn_f32_slowpath,@function
        .size           $__internal_0_$__cuda_sm20_sqrt_rn_f32_slowpath,(.L_x_9 - $__internal_0_$__cuda_sm20_sqrt_rn_f32_slowpath)
$__internal_0_$__cuda_sm20_sqrt_rn_f32_slowpath:
[----:B------:R-:W-:-:S13]  /*09e0*/  LOP3.LUT P0, RZ, R19, 0x7fffffff, RZ, 0xc0, !PT ;  /* 0x7fffffff13ff7812 */ /* 0x000fda000780c0ff */
[----:B------:R-:W-:Y:S05]  /*09f0*/  @!P0 BRA `(.L_x_7) ;  /* 0x0000000000448947 */ /* 0x000fea0003800000 */
[----:B------:R-:W-:Y:S01]  /*0a00*/  FSETP.GEU.FTZ.AND P0, PT, R19, RZ, PT ;  /* 0x000000ff1300720b */ /* 0x000fe20003f1e000 */
[----:B------:R-:W-:-:S12]  /*0a10*/  IMAD.MOV.U32 R18, RZ, RZ, R19 ;  /* 0x000000ffff127224 */ /* 0x000fd800078e0013 */
[----:B------:R-:W-:Y:S01]  /*0a20*/  @!P0 MOV R19, 0x7fffffff ;  /* 0x7fffffff00138802 */ /* 0x000fe20000000f00 */
[----:B------:R-:W-:Y:S06]  /*0a30*/  @!P0 BRA `(.L_x_7) ;  /* 0x0000000000348947 */ /* 0x000fec0003800000 */
[----:B------:R-:W-:-:S13]  /*0a40*/  FSETP.GTU.FTZ.AND P0, PT, |R18|, +INF , PT ;  /* 0x7f8000001200780b */ /* 0x000fda0003f1c200 */
[----:B------:R-:W-:Y:S01]  /*0a50*/  @P0 FADD.FTZ R19, R18, 1 ;  /* 0x3f80000012130421 */ /* 0x000fe20000010000 */
[----:B------:R-:W-:Y:S06]  /*0a60*/  @P0 BRA `(.L_x_7) ;  /* 0x0000000000280947 */ /* 0x000fec0003800000 */
[----:B------:R-:W-:-:S13]  /*0a70*/  FSETP.NEU.FTZ.AND P0, PT, |R18|, +INF , PT ;  /* 0x7f8000001200780b */ /* 0x000fda0003f1d200 */
[----:B------:R-:W-:-:S04]  /*0a80*/  @P0 FFMA R20, R18, 1.84467440737095516160e+19, RZ ;  /* 0x5f80000012140823 */ /* 0x000fc800000000ff */
[----:B------:R-:W0:Y:S02]  /*0a90*/  @P0 MUFU.RSQ R19, R20 ;  /* 0x0000001400130308 */ /* 0x000e240000001400 */
[----:B0-----:R-:W-:Y:S01]  /*0aa0*/  @P0 FMUL.FTZ R21, R20, R19 ;  /* 0x0000001314150220 */ /* 0x001fe20000410000 */
[----:B------:R-:W-:Y:S01]  /*0ab0*/  @P0 FMUL.FTZ R24, R19, 0.5 ;  /* 0x3f00000013180820 */ /* 0x000fe20000410000 */
[----:B------:R-:W-:Y:S02]  /*0ac0*/  @!P0 IMAD.MOV.U32 R19, RZ, RZ, R18 ;  /* 0x000000ffff138224 */ /* 0x000fe400078e0012 */
[----:B------:R-:W-:-:S04]  /*0ad0*/  @P0 FADD.FTZ R22, -R21, -RZ ;  /* 0x800000ff15160221 */ /* 0x000fc80000010100 */
[----:B------:R-:W-:-:S04]  /*0ae0*/  @P0 FFMA R22, R21, R22, R20 ;  /* 0x0000001615160223 */ /* 0x000fc80000000014 */
[----:B------:R-:W-:-:S04]  /*0af0*/  @P0 FFMA R22, R22, R24, R21 ;  /* 0x0000001816160223 */ /* 0x000fc80000000015 */
[----:B------:R-:W-:-:S07]  /*0b00*/  @P0 FMUL.FTZ R19, R22, 2.3283064365386962891e-10 ;  /* 0x2f80000016130820 */ /* 0x000fce0000410000 */
.L_x_7:
[----:B------:R-:W-:Y:S01]  /*0b10*/  IMAD.MOV.U32 R20, RZ, RZ, R19 ;  /* 0x000000ffff147224 */ /* 0x000fe200078e0013 */
[----:B------:R-:W-:Y:S01]  /*0b20*/  MOV R18, R25 ;  /* 0x0000001900127202 */ /* 0x000fe20000000f00 */
[----:B------:R-:W-:-:S04]  /*0b30*/  IMAD.MOV.U32 R19, RZ, RZ, 0x0 ;  /* 0x00000000ff137424 */ /* 0x000fc800078e00ff */
[----:B------:R-:W-:Y:S05]  /*0b40*/  RET.REL.NODEC R18 `(_Z12sobel_kernelyPhii) ;  /* 0xfffffff4122c7950 */ /* 0x000fea0003c3ffff */
.L_x_8:
[----:B------:R-:W-:-:S00]  /*0b50*/  BRA `(.L_x_8) ;  /* 0xfffffffc00fc7947 */ /* 0x000fc0000383ffff */
[----:B------:R-:W-:-:S00]  /*0b60*/  NOP ;  /* 0x0000000000007918 */ /* 0x000fc00000000000 */
        /* <DEDUP_REMOVED lines=9> */
.L_x_9:


//--------------------- .nv.shared.reserved.0     --------------------------
	.section	.nv.shared.reserved.0,"aw",@nobits
	.weak		__nv_reservedSMEM_offset_0_alias
	.size		__nv_reservedSMEM_offset_0_alias, 0, 64
	.other		__nv_reservedSMEM_offset_0_alias,@"STO_CUDA_RESERVED_SHARED STV_DEFAULT"
__nv_reservedSMEM_offset_0_alias:
	.zero		0
	.zero		64


//--------------------- .nv.constant0._Z12sobel_kernelyPhii --------------------------
	.section	.nv.constant0._Z12sobel_kernelyPhii,"a",@progbits
	.sectionflags	@""
	.align	4
.nv.constant0._Z12sobel_kernelyPhii:
	.zero		920


//--------------------- SYMBOLS --------------------------

	.type		.nv.reservedSmem.offset0,@object
	.size		.nv.reservedSmem.offset0,0x4
